//
// Generated by NVIDIA NVVM Compiler
//
// Compiler Build ID: CL-36424714
// Cuda compilation tools, release 13.0, V13.0.88
// Based on NVVM 20.0.0
//

.version 9.0
.target sm_100
.address_size 64

	// .globl	mymatmul_kernel0
// _ZZ16mymatmul_kernel0E11data_shared has been demoted
// _ZZ16mymatmul_kernel0E13kernel_shared has been demoted

.visible .entry mymatmul_kernel0(
	.param .u64 .ptr .align 1 mymatmul_kernel0_param_0,
	.param .u64 .ptr .align 1 mymatmul_kernel0_param_1,
	.param .u64 .ptr .align 1 mymatmul_kernel0_param_2
)
.maxntid 64
{
	.reg .pred 	%p<4>;
	.reg .b32 	%r<43>;
	.reg .b32 	%f<83>;
	.reg .b64 	%rd<13>;
	// demoted variable
	.shared .align 4 .b8 _ZZ16mymatmul_kernel0E11data_shared[128];
	// demoted variable
	.shared .align 4 .b8 _ZZ16mymatmul_kernel0E13kernel_shared[8192];
	ld.param.u64 	%rd4, [mymatmul_kernel0_param_0];
	ld.param.u64 	%rd5, [mymatmul_kernel0_param_1];
	ld.param.u64 	%rd3, [mymatmul_kernel0_param_2];
	cvta.to.global.u64 	%rd1, %rd5;
	cvta.to.global.u64 	%rd2, %rd4;
	mov.u32 	%r1, %tid.x;
	mov.u32 	%r2, %ctaid.x;
	shl.b32 	%r17, %r2, 6;
	and.b32  	%r18, %r17, 2147481600;
	shl.b32 	%r19, %r1, 6;
	or.b32  	%r20, %r19, %r1;
	and.b32  	%r21, %r20, 1039;
	or.b32  	%r3, %r21, %r18;
	shl.b32 	%r22, %r1, 2;
	mov.u32 	%r23, _ZZ16mymatmul_kernel0E11data_shared;
	add.s32 	%r4, %r23, %r22;
	shl.b32 	%r24, %r1, 1;
	shl.b32 	%r25, %r2, 7;
	and.b32  	%r26, %r25, 3968;
	or.b32  	%r5, %r26, %r24;
	mov.u32 	%r27, _ZZ16mymatmul_kernel0E13kernel_shared;
	shl.b32 	%r28, %r1, 3;
	add.s32 	%r6, %r27, %r28;
	add.s32 	%r7, %r6, 1024;
	mov.b32 	%r39, 0;
	mov.f32 	%f79, 0f00000000;
	mov.f32 	%f80, %f79;
	mov.f32 	%f81, %f79;
	mov.f32 	%f82, %f79;
$L__BB0_1:
	setp.gt.u32 	%p1, %r1, 31;
	bar.sync 	0;
	@%p1 bra 	$L__BB0_3;
	shl.b32 	%r29, %r39, 4;
	add.s32 	%r30, %r3, %r29;
	mul.wide.u32 	%rd6, %r30, 4;
	add.s64 	%rd7, %rd2, %rd6;
	ld.global.nc.f32 	%f14, [%rd7];
	st.shared.f32 	[%r4], %f14;
$L__BB0_3:
	shl.b32 	%r33, %r39, 16;
	or.b32  	%r34, %r5, %r33;
	mul.wide.u32 	%rd8, %r34, 4;
	add.s64 	%rd9, %rd1, %rd8;
	ld.global.nc.v2.f32 	{%f15, %f16}, [%rd9];
	st.shared.v2.f32 	[%r6], {%f15, %f16};
	ld.global.nc.v2.f32 	{%f17, %f18}, [%rd9+16384];
	st.shared.v2.f32 	[%r6+512], {%f17, %f18};
	ld.global.nc.v2.f32 	{%f19, %f20}, [%rd9+32768];
	st.shared.v2.f32 	[%r6+1024], {%f19, %f20};
	ld.global.nc.v2.f32 	{%f21, %f22}, [%rd9+49152];
	st.shared.v2.f32 	[%r6+1536], {%f21, %f22};
	ld.global.nc.v2.f32 	{%f23, %f24}, [%rd9+65536];
	st.shared.v2.f32 	[%r6+2048], {%f23, %f24};
	ld.global.nc.v2.f32 	{%f25, %f26}, [%rd9+81920];
	st.shared.v2.f32 	[%r6+2560], {%f25, %f26};
	ld.global.nc.v2.f32 	{%f27, %f28}, [%rd9+98304];
	st.shared.v2.f32 	[%r6+3072], {%f27, %f28};
	ld.global.nc.v2.f32 	{%f29, %f30}, [%rd9+114688];
	st.shared.v2.f32 	[%r6+3584], {%f29, %f30};
	ld.global.nc.v2.f32 	{%f31, %f32}, [%rd9+131072];
	st.shared.v2.f32 	[%r6+4096], {%f31, %f32};
	ld.global.nc.v2.f32 	{%f33, %f34}, [%rd9+147456];
	st.shared.v2.f32 	[%r6+4608], {%f33, %f34};
	ld.global.nc.v2.f32 	{%f35, %f36}, [%rd9+163840];
	st.shared.v2.f32 	[%r6+5120], {%f35, %f36};
	ld.global.nc.v2.f32 	{%f37, %f38}, [%rd9+180224];
	st.shared.v2.f32 	[%r6+5632], {%f37, %f38};
	ld.global.nc.v2.f32 	{%f39, %f40}, [%rd9+196608];
	st.shared.v2.f32 	[%r6+6144], {%f39, %f40};
	ld.global.nc.v2.f32 	{%f41, %f42}, [%rd9+212992];
	st.shared.v2.f32 	[%r6+6656], {%f41, %f42};
	ld.global.nc.v2.f32 	{%f43, %f44}, [%rd9+229376];
	st.shared.v2.f32 	[%r6+7168], {%f43, %f44};
	ld.global.nc.v2.f32 	{%f45, %f46}, [%rd9+245760];
	st.shared.v2.f32 	[%r6+7680], {%f45, %f46};
	bar.sync 	0;
	add.s32 	%r40, %r23, 64;
	mov.b32 	%r41, 1024;
	mov.u32 	%r42, %r7;
$L__BB0_4:
	ld.shared.f32 	%f47, [%r40+-64];
	ld.shared.f32 	%f48, [%r42+-1024];
	fma.rn.f32 	%f49, %f47, %f48, %f82;
	ld.shared.f32 	%f50, [%r40+-60];
	ld.shared.f32 	%f51, [%r42+-512];
	fma.rn.f32 	%f52, %f50, %f51, %f49;
	ld.shared.f32 	%f53, [%r40+-56];
	ld.shared.f32 	%f54, [%r42];
	fma.rn.f32 	%f55, %f53, %f54, %f52;
	ld.shared.f32 	%f56, [%r40+-52];
	ld.shared.f32 	%f57, [%r42+512];
	fma.rn.f32 	%f82, %f56, %f57, %f55;
	ld.shared.f32 	%f58, [%r42+-1020];
	fma.rn.f32 	%f59, %f47, %f58, %f81;
	ld.shared.f32 	%f60, [%r42+-508];
	fma.rn.f32 	%f61, %f50, %f60, %f59;
	ld.shared.f32 	%f62, [%r42+4];
	fma.rn.f32 	%f63, %f53, %f62, %f61;
	ld.shared.f32 	%f64, [%r42+516];
	fma.rn.f32 	%f81, %f56, %f64, %f63;
	ld.shared.f32 	%f65, [%r40];
	fma.rn.f32 	%f66, %f65, %f48, %f80;
	ld.shared.f32 	%f67, [%r40+4];
	fma.rn.f32 	%f68, %f67, %f51, %f66;
	ld.shared.f32 	%f69, [%r40+8];
	fma.rn.f32 	%f70, %f69, %f54, %f68;
	ld.shared.f32 	%f71, [%r40+12];
	fma.rn.f32 	%f80, %f71, %f57, %f70;
	fma.rn.f32 	%f72, %f65, %f58, %f79;
	fma.rn.f32 	%f73, %f67, %f60, %f72;
	fma.rn.f32 	%f74, %f69, %f62, %f73;
	fma.rn.f32 	%f79, %f71, %f64, %f74;
	add.s32 	%r42, %r42, 2048;
	add.s32 	%r41, %r41, 2048;
	add.s32 	%r40, %r40, 16;
	setp.ne.s32 	%p2, %r41, 9216;
	@%p2 bra 	$L__BB0_4;
	add.s32 	%r39, %r39, 1;
	setp.ne.s32 	%p3, %r39, 64;
	@%p3 bra 	$L__BB0_1;
	cvta.to.global.u64 	%rd10, %rd3;
	shl.b32 	%r36, %r2, 8;
	and.b32  	%r37, %r36, 2147475456;
	or.b32  	%r38, %r5, %r37;
	mul.wide.u32 	%rd11, %r38, 4;
	add.s64 	%rd12, %rd10, %rd11;
	st.global.f32 	[%rd12], %f82;
	st.global.f32 	[%rd12+4], %f81;
	st.global.f32 	[%rd12+16384], %f80;
	st.global.f32 	[%rd12+16388], %f79;
	ret;

}


// ===== COMPILED SASS (sm_100) =====

	.target	sm_100

	.elftype	@"ET_EXEC"


//--------------------- .note.nv.tkinfo           --------------------------
	.section	.note.nv.tkinfo,"",@"SHT_NOTE"
	.sectionflags	@"SHF_NOTE_NV_TKINFO"
	.tkinfo
        /*0018*/ 	.word	0x00000002
        /*0030*/ 	.string	""
        /*0030*/ 	.string	"ptxas"
        /*0030*/ 	.string	"Cuda compilation tools, release 13.0, V13.0.88"
        /*0030*/ 	.string	"Build cuda_13.0.r13.0/compiler.36424714_0"
        /*0030*/ 	.string	"-arch sm_100 -m 64 "



//--------------------- .note.nv.cuinfo           --------------------------
	.section	.note.nv.cuinfo,"",@"SHT_NOTE"
	.sectionflags	@"SHF_NOTE_NV_CUINFO"
        /*0018*/ 	.short	0x0002
        /*001a*/ 	.short	0x0064
        /*001c*/ 	.short	0x0082
	.zero		2


//--------------------- .nv.info                  --------------------------
	.section	.nv.info,"",@"SHT_CUDA_INFO"
	.align	4


	//----- nvinfo : EIATTR_REGCOUNT
	.align		4
        /*0000*/ 	.byte	0x04, 0x2f
        /*0002*/ 	.short	(.L_1 - .L_0)
	.align		4
.L_0:
        /*0004*/ 	.word	index@(mymatmul_kernel0)
        /*0008*/ 	.word	0x00000028


	//----- nvinfo : EIATTR_FRAME_SIZE
	.align		4
.L_1:
        /*000c*/ 	.byte	0x04, 0x11
        /*000e*/ 	.short	(.L_3 - .L_2)
	.align		4
.L_2:
        /*0010*/ 	.word	index@(mymatmul_kernel0)
        /*0014*/ 	.word	0x00000000


	//----- nvinfo : EIATTR_MIN_STACK_SIZE
	.align		4
.L_3:
        /*0018*/ 	.byte	0x04, 0x12
        /*001a*/ 	.short	(.L_5 - .L_4)
	.align		4
.L_4:
        /*001c*/ 	.word	index@(mymatmul_kernel0)
        /*0020*/ 	.word	0x00000000
.L_5:


//--------------------- .nv.compat                --------------------------
	.section	.nv.compat,"",@"SHT_CUDA_COMPAT_INFO"
	.align	4
        /*0000*/ 	.byte	0x02, 0x09, 0x00, 0x00, 0x02, 0x02, 0x01, 0x00, 0x02, 0x05, 0x05, 0x00, 0x03, 0x07, 0x01, 0x01
        /*0010*/ 	.byte	0x02, 0x03, 0x00, 0x00, 0x02, 0x06, 0x01, 0x00, 0x04, 0x0b, 0x08, 0x00, 0x09, 0x00, 0x00, 0x00
        /*0020*/ 	.byte	0x00, 0x00, 0x00, 0x00


//--------------------- .nv.info.mymatmul_kernel0 --------------------------
	.section	.nv.info.mymatmul_kernel0,"",@"SHT_CUDA_INFO"
	.sectionflags	@""
	.align	4


	//----- nvinfo : EIATTR_CUDA_API_VERSION
	.align		4
        /*0000*/ 	.byte	0x04, 0x37
        /*0002*/ 	.short	(.L_7 - .L_6)
.L_6:
        /*0004*/ 	.word	0x00000082


	//----- nvinfo : EIATTR_KPARAM_INFO
	.align		4
.L_7:
        /*0008*/ 	.byte	0x04, 0x17
        /*000a*/ 	.short	(.L_9 - .L_8)
.L_8:
        /*000c*/ 	.word	0x00000000
        /*0010*/ 	.short	0x0002
        /*0012*/ 	.short	0x0010
        /*0014*/ 	.byte	0x00, 0xf5, 0x21, 0x00


	//----- nvinfo : EIATTR_KPARAM_INFO
	.align		4
.L_9:
        /*0018*/ 	.byte	0x04, 0x17
        /*001a*/ 	.short	(.L_11 - .L_10)
.L_10:
        /*001c*/ 	.word	0x00000000
        /*0020*/ 	.short	0x0001
        /*0022*/ 	.short	0x0008
        /*0024*/ 	.byte	0x00, 0xf5, 0x21, 0x00


	//----- nvinfo : EIATTR_KPARAM_INFO
	.align		4
.L_11:
        /*0028*/ 	.byte	0x04, 0x17
        /*002a*/ 	.short	(.L_13 - .L_12)
.L_12:
        /*002c*/ 	.word	0x00000000
        /*0030*/ 	.short	0x0000
        /*0032*/ 	.short	0x0000
        /*0034*/ 	.byte	0x00, 0xf5, 0x21, 0x00


	//----- nvinfo : EIATTR_SPARSE_MMA_MASK
	.align		4
.L_13:
        /*0038*/ 	.byte	0x03, 0x50
        /*003a*/ 	.short	0x0000


	//----- nvinfo : EIATTR_MAXREG_COUNT
	.align		4
        /*003c*/ 	.byte	0x03, 0x1b
        /*003e*/ 	.short	0x00ff


	//----- nvinfo : EIATTR_NUM_BARRIERS
	.align		4
        /*0040*/ 	.byte	0x02, 0x4c
        /*0042*/ 	.byte	0x01
	.zero		1


	//----- nvinfo : EIATTR_MERCURY_ISA_VERSION
	.align		4
        /*0044*/ 	.byte	0x03, 0x5f
        /*0046*/ 	.short	0x0101


	//----- nvinfo : EIATTR_VRC_CTA_INIT_COUNT
	.align		4
        /*0048*/ 	.byte	0x02, 0x4a
	.zero		1
	.zero		1


	//----- nvinfo : EIATTR_EXIT_INSTR_OFFSETS
	.align		4
        /*004c*/ 	.byte	0x04, 0x1c
        /*004e*/ 	.short	(.L_15 - .L_14)


	//   ....[0]....
.L_14:
        /*0050*/ 	.word	0x00000a50


	//----- nvinfo : EIATTR_MAX_THREADS
	.align		4
.L_15:
        /*0054*/ 	.byte	0x04, 0x05
        /*0056*/ 	.short	(.L_17 - .L_16)
.L_16:
        /*0058*/ 	.word	0x00000040
        /*005c*/ 	.word	0x00000001
        /*0060*/ 	.word	0x00000001


	//----- nvinfo : EIATTR_CBANK_PARAM_SIZE
	.align		4
.L_17:
        /*0064*/ 	.byte	0x03, 0x19
        /*0066*/ 	.short	0x0018


	//----- nvinfo : EIATTR_PARAM_CBANK
	.align		4
        /*0068*/ 	.byte	0x04, 0x0a
        /*006a*/ 	.short	(.L_19 - .L_18)
	.align		4
.L_18:
        /*006c*/ 	.word	index@(.nv.constant0.mymatmul_kernel0)
        /*0070*/ 	.short	0x0380
        /*0072*/ 	.short	0x0018


	//----- nvinfo : EIATTR_SW_WAR
	.align		4
.L_19:
        /*0074*/ 	.byte	0x04, 0x36
        /*0076*/ 	.short	(.L_21 - .L_20)
.L_20:
        /*0078*/ 	.word	0x00000008
.L_21:


//--------------------- .nv.callgraph             --------------------------
	.section	.nv.callgraph,"",@"SHT_CUDA_CALLGRAPH"
	.align	4
	.sectionentsize	8
	.align		4
        /*0000*/ 	.word	0x00000000
	.align		4
        /*0004*/ 	.word	0xffffffff
	.align		4
        /*0008*/ 	.word	0x00000000
	.align		4
        /*000c*/ 	.word	0xfffffffe
	.align		4
        /*0010*/ 	.word	0x00000000
	.align		4
        /*0014*/ 	.word	0xfffffffd
	.align		4
        /*0018*/ 	.word	0x00000000
	.align		4
        /*001c*/ 	.word	0xfffffffc


//--------------------- .text.mymatmul_kernel0    --------------------------
	.section	.text.mymatmul_kernel0,"ax",@progbits
	.align	128
        .global         mymatmul_kernel0
        .type           mymatmul_kernel0,@function
        .size           mymatmul_kernel0,(.L_x_2 - mymatmul_kernel0)
        .other          mymatmul_kernel0,@"STO_CUDA_ENTRY STV_DEFAULT"
mymatmul_kernel0:
.text.mymatmul_kernel0:
[----:B------:R-:W-:Y:S01]  /*0000*/  LDC R1, c[0x0][0x37c] ;  /* 0x0000df00ff017b82 */ /* 0x000fe20000000800 */
[----:B------:R-:W0:Y:S07]  /*0010*/  S2R R7, SR_TID.X ;  /* 0x0000000000077919 */ /* 0x000e2e0000002100 */
[----:B------:R-:W1:Y:S01]  /*0020*/  S2UR UR6, SR_CgaCtaId ;  /* 0x00000000000679c3 */ /* 0x000e620000008800 */
[----:B------:R-:W-:Y:S01]  /*0030*/  UMOV UR4, 0x400 ;  /* 0x0000040000047882 */ /* 0x000fe20000000000 */
[----:B------:R-:W-:Y:S01]  /*0040*/  HFMA2 R31, -RZ, RZ, 0, 0 ;  /* 0x00000000ff1f7431 */ /* 0x000fe200000001ff */
[----:B------:R-:W2:Y:S01]  /*0050*/  S2R R0, SR_CTAID.X ;  /* 0x0000000000007919 */ /* 0x000ea20000002500 */
[----:B------:R-:W-:Y:S01]  /*0060*/  UIADD3 UR5, UPT, UPT, UR4, 0x80, URZ ;  /* 0x0000008004057890 */ /* 0x000fe2000fffe0ff */
[----:B------:R-:W-:-:S02]  /*0070*/  CS2R R34, SRZ ;  /* 0x0000000000227805 */ /* 0x000fc4000001ff00 */
[----:B------:R-:W-:Y:S01]  /*0080*/  MOV R28, RZ ;  /* 0x000000ff001c7202 */ /* 0x000fe20000000f00 */
[----:B------:R-:W3:Y:S01]  /*0090*/  LDCU.64 UR8, c[0x0][0x358] ;  /* 0x00006b00ff0877ac */ /* 0x000ee20008000a00 */
[----:B------:R-:W4:Y:S01]  /*00a0*/  LDC.64 R32, c[0x0][0x388] ;  /* 0x0000e200ff207b82 */ /* 0x000f220000000a00 */
[----:B-1----:R-:W-:Y:S02]  /*00b0*/  ULEA UR4, UR6, UR4, 0x18 ;  /* 0x0000000406047291 */ /* 0x002fe4000f8ec0ff */
[----:B------:R-:W-:Y:S01]  /*00c0*/  ULEA UR5, UR6, UR5, 0x18 ;  /* 0x0000000506057291 */ /* 0x000fe2000f8ec0ff */
[C---:B0-----:R-:W-:Y:S02]  /*00d0*/  SHF.L.U32 R2, R7.reuse, 0x6, RZ ;  /* 0x0000000607027819 */ /* 0x041fe400000006ff */
[----:B------:R-:W-:Y:S02]  /*00e0*/  SHF.L.U32 R4, R7, 0x1, RZ ;  /* 0x0000000107047819 */ /* 0x000fe400000006ff */
[----:B--2---:R-:W-:-:S02]  /*00f0*/  SHF.L.U32 R5, R0, 0x7, RZ ;  /* 0x0000000700057819 */ /* 0x004fc400000006ff */
[----:B------:R-:W-:Y:S02]  /*0100*/  SHF.L.U32 R30, R0, 0x6, RZ ;  /* 0x00000006001e7819 */ /* 0x000fe400000006ff */
[----:B------:R-:W-:Y:S02]  /*0110*/  LOP3.LUT R3, R2, 0x40f, R7, 0xc8, !PT ;  /* 0x0000040f02037812 */ /* 0x000fe400078ec807 */
[----:B------:R-:W-:Y:S01]  /*0120*/  LOP3.LUT R2, R4, 0xf80, R5, 0xf8, !PT ;  /* 0x00000f8004027812 */ /* 0x000fe200078ef805 */
[----:B------:R-:W-:Y:S01]  /*0130*/  HFMA2 R4, -RZ, RZ, 0, 0 ;  /* 0x00000000ff047431 */ /* 0x000fe200000001ff */
[----:B------:R-:W-:Y:S02]  /*0140*/  LOP3.LUT R30, R3, 0x7ffff800, R30, 0xf8, !PT ;  /* 0x7ffff800031e7812 */ /* 0x000fe400078ef81e */
[C---:B------:R-:W-:Y:S02]  /*0150*/  ISETP.GT.U32.AND P0, PT, R7.reuse, 0x1f, PT ;  /* 0x0000001f0700780c */ /* 0x040fe40003f04070 */
[----:B------:R-:W-:-:S02]  /*0160*/  LEA R5, R7, UR4, 0x2 ;  /* 0x0000000407057c11 */ /* 0x000fc4000f8e10ff */
[----:B---3--:R-:W-:-:S09]  /*0170*/  LEA R3, R7, UR5, 0x3 ;  /* 0x0000000507037c11 */ /* 0x008fd2000f8e18ff */
.L_x_0:
[----:B------:R-:W0:Y:S01]  /*0180*/  @!P0 LDC.64 R6, c[0x0][0x380] ;  /* 0x0000e000ff068b82 */ /* 0x000e220000000a00 */
[C---:B------:R-:W-:Y:S02]  /*0190*/  SHF.L.U32 R11, R4.reuse, 0x10, RZ ;  /* 0x00000010040b7819 */ /* 0x040fe400000006ff */
[----:B------:R-:W-:Y:S02]  /*01a0*/  @!P0 LEA R9, R4, R30, 0x4 ;  /* 0x0000001e04098211 */ /* 0x000fe400078e20ff */
[----:B------:R-:W-:-:S05]  /*01b0*/  LOP3.LUT R11, R2, R11, RZ, 0xfc, !PT ;  /* 0x0000000b020b7212 */ /* 0x000fca00078efcff */
[----:B----4-:R-:W-:-:S05]  /*01c0*/  IMAD.WIDE.U32 R36, R11, 0x4, R32 ;  /* 0x000000040b247825 */ /* 0x010fca00078e0020 */
[----:B------:R-:W2:Y:S04]  /*01d0*/  LDG.E.64.CONSTANT R18, desc[UR8][R36.64] ;  /* 0x0000000824127981 */ /* 0x000ea8000c1e9b00 */
[----:B------:R-:W3:Y:S04]  /*01e0*/  LDG.E.64.CONSTANT R20, desc[UR8][R36.64+0x4000] ;  /* 0x0040000824147981 */ /* 0x000ee8000c1e9b00 */
[----:B------:R-:W4:Y:S01]  /*01f0*/  LDG.E.64.CONSTANT R22, desc[UR8][R36.64+0x8000] ;  /* 0x0080000824167981 */ /* 0x000f22000c1e9b00 */
[----:B0-----:R-:W-:-:S03]  /*0200*/  @!P0 IMAD.WIDE.U32 R6, R9, 0x4, R6 ;  /* 0x0000000409068825 */ /* 0x001fc600078e0006 */
[----:B------:R-:W5:Y:S04]  /*0210*/  LDG.E.64.CONSTANT R24, desc[UR8][R36.64+0xc000] ;  /* 0x00c0000824187981 */ /* 0x000f68000c1e9b00 */
[----:B------:R-:W2:Y:S04]  /*0220*/  @!P0 LDG.E.CONSTANT R16, desc[UR8][R6.64] ;  /* 0x0000000806108981 */ /* 0x000ea8000c1e9900 */
[----:B------:R-:W5:Y:S01]  /*0230*/  LDG.E.64.CONSTANT R26, desc[UR8][R36.64+0x10000] ;  /* 0x01000008241a7981 */ /* 0x000f62000c1e9b00 */
[----:B------:R-:W-:Y:S06]  /*0240*/  BAR.SYNC.DEFER_BLOCKING 0x0 ;  /* 0x0000000000007b1d */ /* 0x000fec0000010000 */
[----:B------:R-:W5:Y:S04]  /*0250*/  LDG.E.64.CONSTANT R6, desc[UR8][R36.64+0x14000] ;  /* 0x0140000824067981 */ /* 0x000f68000c1e9b00 */
[----:B------:R-:W5:Y:S04]  /*0260*/  LDG.E.64.CONSTANT R8, desc[UR8][R36.64+0x18000] ;  /* 0x0180000824087981 */ /* 0x000f68000c1e9b00 */
[----:B------:R-:W5:Y:S04]  /*0270*/  LDG.E.64.CONSTANT R10, desc[UR8][R36.64+0x1c000] ;  /* 0x01c00008240a7981 */ /* 0x000f68000c1e9b00 */
[----:B------:R-:W5:Y:S04]  /*0280*/  LDG.E.64.CONSTANT R12, desc[UR8][R36.64+0x20000] ;  /* 0x02000008240c7981 */ /* 0x000f68000c1e9b00 */
[----:B------:R-:W5:Y:S04]  /*0290*/  LDG.E.64.CONSTANT R14, desc[UR8][R36.64+0x24000] ;  /* 0x02400008240e7981 */ /* 0x000f68000c1e9b00 */
[----:B--2---:R0:W-:Y:S04]  /*02a0*/  @!P0 STS [R5], R16 ;  /* 0x0000001005008388 */ /* 0x0041e80000000800 */
[----:B------:R1:W-:Y:S04]  /*02b0*/  STS.64 [R3], R18 ;  /* 0x0000001203007388 */ /* 0x0003e80000000a00 */
[----:B---3--:R2:W-:Y:S04]  /*02c0*/  STS.64 [R3+0x200], R20 ;  /* 0x0002001403007388 */ /* 0x0085e80000000a00 */
[----:B----4-:R3:W-:Y:S04]  /*02d0*/  STS.64 [R3+0x400], R22 ;  /* 0x0004001603007388 */ /* 0x0107e80000000a00 */
[----:B-----5:R4:W-:Y:S04]  /*02e0*/  STS.64 [R3+0x600], R24 ;  /* 0x0006001803007388 */ /* 0x0209e80000000a00 */
[----:B------:R5:W-:Y:S04]  /*02f0*/  STS.64 [R3+0x800], R26 ;  /* 0x0008001a03007388 */ /* 0x000be80000000a00 */
[----:B0-----:R-:W5:Y:S04]  /*0300*/  LDG.E.64.CONSTANT R16, desc[UR8][R36.64+0x28000] ;  /* 0x0280000824107981 */ /* 0x001f68000c1e9b00 */
[----:B-1----:R-:W5:Y:S04]  /*0310*/  LDG.E.64.CONSTANT R18, desc[UR8][R36.64+0x2c000] ;  /* 0x02c0000824127981 */ /* 0x002f68000c1e9b00 */
[----:B--2---:R-:W2:Y:S04]  /*0320*/  LDG.E.64.CONSTANT R20, desc[UR8][R36.64+0x30000] ;  /* 0x0300000824147981 */ /* 0x004ea8000c1e9b00 */
[----:B---3--:R-:W3:Y:S04]  /*0330*/  LDG.E.64.CONSTANT R22, desc[UR8][R36.64+0x34000] ;  /* 0x0340000824167981 */ /* 0x008ee8000c1e9b00 */
[----:B----4-:R-:W4:Y:S04]  /*0340*/  LDG.E.64.CONSTANT R24, desc[UR8][R36.64+0x38000] ;  /* 0x0380000824187981 */ /* 0x010f28000c1e9b00 */
[----:B-----5:R-:W5:Y:S04]  /*0350*/  LDG.E.64.CONSTANT R26, desc[UR8][R36.64+0x3c000] ;  /* 0x03c00008241a7981 */ /* 0x020f68000c1e9b00 */
[----:B------:R-:W-:Y:S04]  /*0360*/  STS.64 [R3+0xa00], R6 ;  /* 0x000a000603007388 */ /* 0x000fe80000000a00 */
[----:B------:R-:W-:Y:S04]  /*0370*/  STS.64 [R3+0xc00], R8 ;  /* 0x000c000803007388 */ /* 0x000fe80000000a00 */
[----:B------:R-:W-:Y:S04]  /*0380*/  STS.64 [R3+0xe00], R10 ;  /* 0x000e000a03007388 */ /* 0x000fe80000000a00 */
[----:B------:R-:W-:Y:S04]  /*0390*/  STS.64 [R3+0x1000], R12 ;  /* 0x0010000c03007388 */ /* 0x000fe80000000a00 */
[----:B------:R-:W-:Y:S01]  /*03a0*/  STS.64 [R3+0x1200], R14 ;  /* 0x0012000e03007388 */ /* 0x000fe20000000a00 */
[----:B------:R-:W-:-:S04]  /*03b0*/  IADD3 R4, PT, PT, R4, 0x1, RZ ;  /* 0x0000000104047810 */ /* 0x000fc80007ffe0ff */
[----:B------:R-:W-:Y:S01]  /*03c0*/  ISETP.NE.AND P1, PT, R4, 0x40, PT ;  /* 0x000000400400780c */ /* 0x000fe20003f25270 */
[----:B------:R-:W-:Y:S04]  /*03d0*/  STS.64 [R3+0x1400], R16 ;  /* 0x0014001003007388 */ /* 0x000fe80000000a00 */
[----:B------:R-:W-:Y:S04]  /*03e0*/  STS.64 [R3+0x1600], R18 ;  /* 0x0016001203007388 */ /* 0x000fe80000000a00 */
[----:B--2---:R-:W-:Y:S04]  /*03f0*/  STS.64 [R3+0x1800], R20 ;  /* 0x0018001403007388 */ /* 0x004fe80000000a00 */
[----:B---3--:R-:W-:Y:S04]  /*0400*/  STS.64 [R3+0x1a00], R22 ;  /* 0x001a001603007388 */ /* 0x008fe80000000a00 */
[----:B----4-:R-:W-:Y:S04]  /*0410*/  STS.64 [R3+0x1c00], R24 ;  /* 0x001c001803007388 */ /* 0x010fe80000000a00 */
[----:B-----5:R-:W-:Y:S01]  /*0420*/  STS.64 [R3+0x1e00], R26 ;  /* 0x001e001a03007388 */ /* 0x020fe20000000a00 */
[----:B------:R-:W-:Y:S06]  /*0430*/  BAR.SYNC.DEFER_BLOCKING 0x0 ;  /* 0x0000000000007b1d */ /* 0x000fec0000010000 */
[----:B------:R-:W-:Y:S04]  /*0440*/  LDS.64 R6, [R3] ;  /* 0x0000000003067984 */ /* 0x000fe80000000a00 */
[----:B------:R-:W0:Y:S04]  /*0450*/  LDS.128 R16, [UR4] ;  /* 0x00000004ff107984 */ /* 0x000e280008000c00 */
[----:B------:R-:W1:Y:S04]  /*0460*/  LDS.128 R20, [UR4+0x40] ;  /* 0x00004004ff147984 */ /* 0x000e680008000c00 */
[----:B------:R-:W2:Y:S04]  /*0470*/  LDS.64 R24, [R3+0x200] ;  /* 0x0002000003187984 */ /* 0x000ea80000000a00 */
[----:B------:R-:W3:Y:S04]  /*0480*/  LDS.64 R26, [R3+0x400] ;  /* 0x00040000031a7984 */ /* 0x000ee80000000a00 */
[----:B------:R-:W-:Y:S01]  /*0490*/  LDS.128 R8, [UR4+0x10] ;  /* 0x00001004ff087984 */ /* 0x000fe20008000c00 */
[C---:B0-----:R-:W-:Y:S01]  /*04a0*/  FFMA R31, R16.reuse, R6, R31 ;  /* 0x00000006101f7223 */ /* 0x041fe2000000001f */
[----:B------:R-:W-:Y:S01]  /*04b0*/  FFMA R16, R16, R7, R34 ;  /* 0x0000000710107223 */ /* 0x000fe20000000022 */
[----:B-1----:R-:W-:-:S02]  /*04c0*/  FFMA R13, R6, R20, R28 ;  /* 0x00000014060d7223 */ /* 0x002fc4000000001c */
[----:B------:R-:W0:Y:S01]  /*04d0*/  LDS.64 R28, [R3+0x600] ;  /* 0x00060000031c7984 */ /* 0x000e220000000a00 */
[----:B------:R-:W-:Y:S01]  /*04e0*/  FFMA R20, R20, R7, R35 ;  /* 0x0000000714147223 */ /* 0x000fe20000000023 */
[C---:B--2---:R-:W-:Y:S01]  /*04f0*/  FFMA R31, R24.reuse, R17, R31 ;  /* 0x00000011181f7223 */ /* 0x044fe2000000001f */
[----:B------:R-:W-:Y:S01]  /*0500*/  FFMA R35, R17, R25, R16 ;  /* 0x0000001911237223 */ /* 0x000fe20000000010 */
[----:B------:R-:W-:Y:S01]  /*0510*/  FFMA R37, R24, R21, R13 ;  /* 0x0000001518257223 */ /* 0x000fe2000000000d */
[----:B------:R-:W1:Y:S04]  /*0520*/  LDS.64 R16, [R3+0x800] ;  /* 0x0008000003107984 */ /* 0x000e680000000a00 */
[----:B------:R-:W2:Y:S04]  /*0530*/  LDS.128 R12, [UR4+0x50] ;  /* 0x00005004ff0c7984 */ /* 0x000ea80008000c00 */
[----:B------:R-:W4:Y:S01]  /*0540*/  LDS.64 R6, [R3+0xa00] ;  /* 0x000a000003067984 */ /* 0x000f220000000a00 */
[----:B---3--:R-:W-:Y:S01]  /*0550*/  FFMA R31, R26, R18, R31 ;  /* 0x000000121a1f7223 */ /* 0x008fe2000000001f */
[----:B------:R-:W-:Y:S01]  /*0560*/  FFMA R18, R18, R27, R35 ;  /* 0x0000001b12127223 */ /* 0x000fe20000000023 */
[----:B------:R-:W-:Y:S01]  /*0570*/  FFMA R26, R26, R22, R37 ;  /* 0x000000161a1a7223 */ /* 0x000fe20000000025 */
[----:B------:R-:W-:-:S02]  /*0580*/  FFMA R20, R25, R21, R20 ;  /* 0x0000001519147223 */ /* 0x000fc40000000014 */
[----:B------:R-:W-:Y:S02]  /*0590*/  LDS.64 R24, [R3+0x1200] ;  /* 0x0012000003187984 */ /* 0x000fe40000000a00 */
[----:B------:R-:W-:Y:S01]  /*05a0*/  FFMA R20, R27, R22, R20 ;  /* 0x000000161b147223 */ /* 0x000fe20000000014 */
[C---:B0-----:R-:W-:Y:S01]  /*05b0*/  FFMA R31, R28.reuse, R19, R31 ;  /* 0x000000131c1f7223 */ /* 0x041fe2000000001f */
[----:B------:R-:W-:Y:S01]  /*05c0*/  FFMA R18, R19, R29, R18 ;  /* 0x0000001d13127223 */ /* 0x000fe20000000012 */
[----:B------:R-:W-:Y:S02]  /*05d0*/  FFMA R19, R28, R23, R26 ;  /* 0x000000171c137223 */ /* 0x000fe4000000001a */
[----:B------:R-:W0:Y:S01]  /*05e0*/  LDS.64 R26, [R3+0xc00] ;  /* 0x000c0000031a7984 */ /* 0x000e220000000a00 */
[C---:B-1----:R-:W-:Y:S01]  /*05f0*/  FFMA R18, R8.reuse, R17, R18 ;  /* 0x0000001108127223 */ /* 0x042fe20000000012 */
[----:B------:R-:W-:Y:S01]  /*0600*/  FFMA R23, R29, R23, R20 ;  /* 0x000000171d177223 */ /* 0x000fe20000000014 */
[----:B------:R-:W-:Y:S01]  /*0610*/  FFMA R31, R8, R16, R31 ;  /* 0x00000010081f7223 */ /* 0x000fe2000000001f */
[----:B------:R-:W1:Y:S01]  /*0620*/  LDS.64 R28, [R3+0xe00] ;  /* 0x000e0000031c7984 */ /* 0x000e620000000a00 */
[----:B--2---:R-:W-:Y:S01]  /*0630*/  FFMA R37, R16, R12, R19 ;  /* 0x0000000c10257223 */ /* 0x004fe20000000013 */
[----:B------:R-:W-:-:S02]  /*0640*/  FFMA R12, R12, R17, R23 ;  /* 0x000000110c0c7223 */ /* 0x000fc40000000017 */
[----:B------:R-:W-:Y:S01]  /*0650*/  LDS.128 R20, [UR4+0x60] ;  /* 0x00006004ff147984 */ /* 0x000fe20008000c00 */
[C---:B----4-:R-:W-:Y:S01]  /*0660*/  FFMA R31, R6.reuse, R9, R31 ;  /* 0x00000009061f7223 */ /* 0x050fe2000000001f */
[----:B------:R-:W-:Y:S02]  /*0670*/  FFMA R35, R9, R7, R18 ;  /* 0x0000000709237223 */ /* 0x000fe40000000012 */
[----:B------:R-:W-:Y:S04]  /*0680*/  LDS.64 R8, [R3+0x1000] ;  /* 0x0010000003087984 */ /* 0x000fe80000000a00 */
[----:B------:R-:W2:Y:S01]  /*0690*/  LDS.128 R16, [UR4+0x20] ;  /* 0x00002004ff107984 */ /* 0x000ea20008000c00 */
[-C--:B------:R-:W-:Y:S01]  /*06a0*/  FFMA R37, R6, R13.reuse, R37 ;  /* 0x0000000d06257223 */ /* 0x080fe20000000025 */
[----:B------:R-:W-:-:S02]  /*06b0*/  FFMA R12, R7, R13, R12 ;  /* 0x0000000d070c7223 */ /* 0x000fc4000000000c */
[----:B------:R-:W3:Y:S01]  /*06c0*/  LDS.64 R6, [R3+0x1400] ;  /* 0x0014000003067984 */ /* 0x000ee20000000a00 */
[----:B0-----:R-:W-:Y:S01]  /*06d0*/  FFMA R31, R26, R10, R31 ;  /* 0x0000000a1a1f7223 */ /* 0x001fe2000000001f */
[----:B------:R-:W-:Y:S01]  /*06e0*/  FFMA R10, R10, R27, R35 ;  /* 0x0000001b0a0a7223 */ /* 0x000fe20000000023 */
[-C--:B------:R-:W-:Y:S02]  /*06f0*/  FFMA R26, R26, R14.reuse, R37 ;  /* 0x0000000e1a1a7223 */ /* 0x080fe40000000025 */
[C---:B-1----:R-:W-:Y:S01]  /*0700*/  FFMA R31, R28.reuse, R11, R31 ;  /* 0x0000000b1c1f7223 */ /* 0x042fe2000000001f */
[----:B------:R-:W-:Y:S01]  /*0710*/  FFMA R10, R11, R29, R10 ;  /* 0x0000001d0b0a7223 */ /* 0x000fe2000000000a */
[-C--:B------:R-:W-:Y:S01]  /*0720*/  FFMA R11, R28, R15.reuse, R26 ;  /* 0x0000000f1c0b7223 */ /* 0x080fe2000000001a */
[----:B------:R-:W-:Y:S02]  /*0730*/  FFMA R12, R27, R14, R12 ;  /* 0x0000000e1b0c7223 */ /* 0x000fe4000000000c */
[----:B------:R-:W0:Y:S02]  /*0740*/  LDS.64 R26, [R3+0x1600] ;  /* 0x00160000031a7984 */ /* 0x000e240000000a00 */
[----:B------:R-:W-:Y:S01]  /*0750*/  FFMA R15, R29, R15, R12 ;  /* 0x0000000f1d0f7223 */ /* 0x000fe2000000000c */
[C---:B--2---:R-:W-:Y:S01]  /*0760*/  FFMA R31, R16.reuse, R8, R31 ;  /* 0x00000008101f7223 */ /* 0x044fe2000000001f */
[-C--:B------:R-:W-:Y:S01]  /*0770*/  FFMA R10, R16, R9.reuse, R10 ;  /* 0x00000009100a7223 */ /* 0x080fe2000000000a */
[----:B------:R-:W-:Y:S01]  /*0780*/  FFMA R8, R8, R20, R11 ;  /* 0x0000001408087223 */ /* 0x000fe2000000000b */
[----:B------:R-:W-:Y:S01]  /*0790*/  FFMA R34, R20, R9, R15 ;  /* 0x0000000914227223 */ /* 0x000fe2000000000f */
[C---:B------:R-:W-:Y:S01]  /*07a0*/  FFMA R31, R24.reuse, R17, R31 ;  /* 0x00000011181f7223 */ /* 0x040fe2000000001f */
[----:B------:R-:W-:Y:S01]  /*07b0*/  FFMA R35, R17, R25, R10 ;  /* 0x0000001911237223 */ /* 0x000fe2000000000a */
[-C--:B------:R-:W-:Y:S01]  /*07c0*/  FFMA R29, R24, R21.reuse, R8 ;  /* 0x00000015181d7223 */ /* 0x080fe20000000008 */
[----:B------:R-:W-:Y:S04]  /*07d0*/  LDS.64 R16, [R3+0x1800] ;  /* 0x0018000003107984 */ /* 0x000fe80000000a00 */
[----:B------:R-:W1:Y:S01]  /*07e0*/  LDS.128 R8, [UR4+0x30] ;  /* 0x00003004ff087984 */ /* 0x000e620008000c00 */
[----:B------:R-:W-:-:S03]  /*07f0*/  FFMA R34, R25, R21, R34 ;  /* 0x0000001519227223 */ /* 0x000fc60000000022 */
[----:B------:R-:W2:Y:S04]  /*0800*/  LDS.128 R12, [UR4+0x70] ;  /* 0x00007004ff0c7984 */ /* 0x000ea80008000c00 */
[----:B------:R-:W4:Y:S01]  /*0810*/  LDS.64 R20, [R3+0x1a00] ;  /* 0x001a000003147984 */ /* 0x000f220000000a00 */
[----:B---3--:R-:W-:-:S03]  /*0820*/  FFMA R31, R6, R18, R31 ;  /* 0x00000012061f7223 */ /* 0x008fc6000000001f */
[----:B------:R-:W3:Y:S01]  /*0830*/  LDS.64 R24, [R3+0x1c00] ;  /* 0x001c000003187984 */ /* 0x000ee20000000a00 */
[----:B------:R-:W-:-:S03]  /*0840*/  FFMA R6, R6, R22, R29 ;  /* 0x0000001606067223 */ /* 0x000fc6000000001d */
[----:B------:R-:W5:Y:S01]  /*0850*/  LDS.64 R28, [R3+0x1e00] ;  /* 0x001e0000031c7984 */ /* 0x000f620000000a00 */
[----:B------:R-:W-:Y:S01]  /*0860*/  FFMA R18, R18, R7, R35 ;  /* 0x0000000712127223 */ /* 0x000fe20000000023 */
[----:B------:R-:W-:Y:S01]  /*0870*/  FFMA R34, R7, R22, R34 ;  /* 0x0000001607227223 */ /* 0x000fe20000000022 */
[C---:B0-----:R-:W-:Y:S02]  /*0880*/  FFMA R7, R26.reuse, R19, R31 ;  /* 0x000000131a077223 */ /* 0x041fe4000000001f */
[----:B------:R-:W-:Y:S01]  /*0890*/  FFMA R18, R19, R27, R18 ;  /* 0x0000001b13127223 */ /* 0x000fe20000000012 */
[-C--:B------:R-:W-:Y:S01]  /*08a0*/  FFMA R19, R26, R23.reuse, R6 ;  /* 0x000000171a137223 */ /* 0x080fe20000000006 */
[----:B------:R-:W-:Y:S01]  /*08b0*/  FFMA R23, R27, R23, R34 ;  /* 0x000000171b177223 */ /* 0x000fe20000000022 */
[C---:B-1----:R-:W-:Y:S01]  /*08c0*/  FFMA R7, R8.reuse, R16, R7 ;  /* 0x0000001008077223 */ /* 0x042fe20000000007 */
[-C--:B------:R-:W-:Y:S01]  /*08d0*/  FFMA R8, R8, R17.reuse, R18 ;  /* 0x0000001108087223 */ /* 0x080fe20000000012 */
[----:B--2---:R-:W-:Y:S01]  /*08e0*/  FFMA R16, R16, R12, R19 ;  /* 0x0000000c10107223 */ /* 0x004fe20000000013 */
[----:B------:R-:W-:Y:S01]  /*08f0*/  FFMA R12, R12, R17, R23 ;  /* 0x000000110c0c7223 */ /* 0x000fe20000000017 */
[C---:B----4-:R-:W-:Y:S01]  /*0900*/  FFMA R7, R20.reuse, R9, R7 ;  /* 0x0000000914077223 */ /* 0x050fe20000000007 */
[----:B------:R-:W-:Y:S01]  /*0910*/  FFMA R9, R9, R21, R8 ;  /* 0x0000001509097223 */ /* 0x000fe20000000008 */
[-C--:B------:R-:W-:Y:S01]  /*0920*/  FFMA R17, R20, R13.reuse, R16 ;  /* 0x0000000d14117223 */ /* 0x080fe20000000010 */
[----:B------:R-:W-:Y:S01]  /*0930*/  FFMA R12, R21, R13, R12 ;  /* 0x0000000d150c7223 */ /* 0x000fe2000000000c */
[----:B---3--:R-:W-:Y:S01]  /*0940*/  FFMA R7, R24, R10, R7 ;  /* 0x0000000a18077223 */ /* 0x008fe20000000007 */
[----:B------:R-:W-:Y:S01]  /*0950*/  FFMA R10, R10, R25, R9 ;  /* 0x000000190a0a7223 */ /* 0x000fe20000000009 */
[-C--:B------:R-:W-:Y:S01]  /*0960*/  FFMA R24, R24, R14.reuse, R17 ;  /* 0x0000000e18187223 */ /* 0x080fe20000000011 */
[----:B------:R-:W-:Y:S01]  /*0970*/  FFMA R12, R25, R14, R12 ;  /* 0x0000000e190c7223 */ /* 0x000fe2000000000c */
[C---:B-----5:R-:W-:Y:S01]  /*0980*/  FFMA R31, R28.reuse, R11, R7 ;  /* 0x0000000b1c1f7223 */ /* 0x060fe20000000007 */
[----:B------:R-:W-:Y:S01]  /*0990*/  FFMA R34, R11, R29, R10 ;  /* 0x0000001d0b227223 */ /* 0x000fe2000000000a */
[-C--:B------:R-:W-:Y:S01]  /*09a0*/  FFMA R28, R28, R15.reuse, R24 ;  /* 0x0000000f1c1c7223 */ /* 0x080fe20000000018 */
[----:B------:R-:W-:Y:S01]  /*09b0*/  FFMA R35, R29, R15, R12 ;  /* 0x0000000f1d237223 */ /* 0x000fe2000000000c */
[----:B------:R-:W-:Y:S06]  /*09c0*/  @P1 BRA `(.L_x_0) ;  /* 0xfffffff400ec1947 */ /* 0x000fec000383ffff */
[----:B------:R-:W0:Y:S01]  /*09d0*/  LDC.64 R4, c[0x0][0x390] ;  /* 0x0000e400ff047b82 */ /* 0x000e220000000a00 */
[----:B------:R-:W-:-:S04]  /*09e0*/  SHF.L.U32 R3, R0, 0x8, RZ ;  /* 0x0000000800037819 */ /* 0x000fc800000006ff */
[----:B------:R-:W-:-:S05]  /*09f0*/  LOP3.LUT R3, R2, 0x7fffe000, R3, 0xf8, !PT ;  /* 0x7fffe00002037812 */ /* 0x000fca00078ef803 */
[----:B0-----:R-:W-:-:S05]  /*0a00*/  IMAD.WIDE.U32 R2, R3, 0x4, R4 ;  /* 0x0000000403027825 */ /* 0x001fca00078e0004 */
[----:B------:R-:W-:Y:S04]  /*0a10*/  STG.E desc[UR8][R2.64], R31 ;  /* 0x0000001f02007986 */ /* 0x000fe8000c101908 */
[----:B------:R-:W-:Y:S04]  /*0a20*/  STG.E desc[UR8][R2.64+0x4], R34 ;  /* 0x0000042202007986 */ /* 0x000fe8000c101908 */
[----:B------:R-:W-:Y:S04]  /*0a30*/  STG.E desc[UR8][R2.64+0x4000], R28 ;  /* 0x0040001c02007986 */ /* 0x000fe8000c101908 */
[----:B------:R-:W-:Y:S01]  /*0a40*/  STG.E desc[UR8][R2.64+0x4004], R35 ;  /* 0x0040042302007986 */ /* 0x000fe2000c101908 */
[----:B------:R-:W-:Y:S05]  /*0a50*/  EXIT ;  /* 0x000000000000794d */ /* 0x000fea0003800000 */
.L_x_1:
[----:B------:R-:W-:-:S00]  /*0a60*/  BRA `(.L_x_1) ;  /* 0xfffffffc00fc7947 */ /* 0x000fc0000383ffff */
[----:B------:R-:W-:-:S00]  /*0a70*/  NOP ;  /* 0x0000000000007918 */ /* 0x000fc00000000000 */
        /* <DEDUP_REMOVED lines=8> */
.L_x_2:


//--------------------- .nv.shared.mymatmul_kernel0 --------------------------
	.section	.nv.shared.mymatmul_kernel0,"aw",@nobits
	.sectionflags	@""
	.align	4
.nv.shared.mymatmul_kernel0:
	.zero		9344


//--------------------- .nv.shared.reserved.0     --------------------------
	.section	.nv.shared.reserved.0,"aw",@nobits
	.weak		__nv_reservedSMEM_offset_0_alias
	.size		__nv_reservedSMEM_offset_0_alias, 0, 64
	.other		__nv_reservedSMEM_offset_0_alias,@"STO_CUDA_RESERVED_SHARED STV_DEFAULT"
__nv_reservedSMEM_offset_0_alias:
	.zero		0
	.zero		64


//--------------------- .nv.constant0.mymatmul_kernel0 --------------------------
	.section	.nv.constant0.mymatmul_kernel0,"a",@progbits
	.sectionflags	@""
	.align	4
.nv.constant0.mymatmul_kernel0:
	.zero		920


//--------------------- SYMBOLS --------------------------

	.type		.nv.reservedSmem.offset0,@object
	.size		.nv.reservedSmem.offset0,0x4
	.type		.nv.reservedSmem.cap,@object
	.size		.nv.reservedSmem.cap,0x4
